//
// Generated by NVIDIA NVVM Compiler
//
// Compiler Build ID: CL-36424714
// Cuda compilation tools, release 13.0, V13.0.88
// Based on NVVM 20.0.0
//

.version 9.0
.target sm_100
.address_size 64

	// .globl	_Z19game_of_life_kernelP6uchar4iiPiS1_

.visible .entry _Z19game_of_life_kernelP6uchar4iiPiS1_(
	.param .u64 .ptr .align 1 _Z19game_of_life_kernelP6uchar4iiPiS1__param_0,
	.param .u32 _Z19game_of_life_kernelP6uchar4iiPiS1__param_1,
	.param .u32 _Z19game_of_life_kernelP6uchar4iiPiS1__param_2,
	.param .u64 .ptr .align 1 _Z19game_of_life_kernelP6uchar4iiPiS1__param_3,
	.param .u64 .ptr .align 1 _Z19game_of_life_kernelP6uchar4iiPiS1__param_4
)
{
	.reg .pred 	%p<37>;
	.reg .b32 	%r<62>;
	.reg .b64 	%rd<28>;

	ld.param.u64 	%rd6, [_Z19game_of_life_kernelP6uchar4iiPiS1__param_0];
	ld.param.u32 	%r23, [_Z19game_of_life_kernelP6uchar4iiPiS1__param_1];
	ld.param.u32 	%r25, [_Z19game_of_life_kernelP6uchar4iiPiS1__param_2];
	ld.param.u64 	%rd8, [_Z19game_of_life_kernelP6uchar4iiPiS1__param_3];
	ld.param.u64 	%rd7, [_Z19game_of_life_kernelP6uchar4iiPiS1__param_4];
	cvta.to.global.u64 	%rd1, %rd8;
	mov.u32 	%r26, %ctaid.x;
	mov.u32 	%r27, %ntid.x;
	mov.u32 	%r28, %tid.x;
	mad.lo.s32 	%r1, %r26, %r27, %r28;
	mov.u32 	%r29, %ctaid.y;
	mov.u32 	%r30, %ntid.y;
	mov.u32 	%r31, %tid.y;
	mad.lo.s32 	%r32, %r29, %r30, %r31;
	setp.ge.s32 	%p3, %r1, %r23;
	setp.ge.s32 	%p4, %r32, %r25;
	or.pred  	%p5, %p3, %p4;
	@%p5 bra 	$L__BB0_18;
	mul.lo.s32 	%r3, %r23, %r32;
	add.s32 	%r4, %r3, %r1;
	setp.eq.s32 	%p6, %r32, 0;
	sub.s32 	%r5, %r3, %r23;
	setp.lt.s32 	%p7, %r1, 1;
	cvt.s64.s32 	%rd9, %r5;
	cvt.s64.s32 	%rd2, %r1;
	add.s64 	%rd10, %rd2, %rd9;
	shl.b64 	%rd11, %rd10, 2;
	add.s64 	%rd3, %rd1, %rd11;
	mov.b32 	%r55, 0;
	or.pred  	%p8, %p7, %p6;
	@%p8 bra 	$L__BB0_3;
	ld.global.u32 	%r55, [%rd3+-4];
$L__BB0_3:
	setp.eq.s32 	%p9, %r32, 0;
	setp.lt.s32 	%p10, %r1, 0;
	or.pred  	%p11, %p10, %p9;
	@%p11 bra 	$L__BB0_5;
	add.s32 	%r34, %r1, %r5;
	mul.wide.s32 	%rd12, %r34, 4;
	add.s64 	%rd13, %rd1, %rd12;
	ld.global.u32 	%r35, [%rd13];
	add.s32 	%r55, %r35, %r55;
$L__BB0_5:
	setp.eq.s32 	%p12, %r32, 0;
	add.s32 	%r36, %r1, 1;
	setp.gt.s32 	%p13, %r1, -2;
	setp.lt.s32 	%p14, %r36, %r23;
	and.pred  	%p1, %p13, %p14;
	not.pred 	%p15, %p1;
	or.pred  	%p16, %p15, %p12;
	@%p16 bra 	$L__BB0_7;
	ld.global.u32 	%r37, [%rd3+4];
	add.s32 	%r55, %r37, %r55;
$L__BB0_7:
	setp.gt.s32 	%p17, %r1, 0;
	setp.le.s32 	%p18, %r1, %r23;
	and.pred  	%p2, %p17, %p18;
	cvt.s64.s32 	%rd14, %r3;
	add.s64 	%rd15, %rd2, %rd14;
	shl.b64 	%rd16, %rd15, 2;
	add.s64 	%rd4, %rd1, %rd16;
	not.pred 	%p19, %p2;
	@%p19 bra 	$L__BB0_9;
	ld.global.u32 	%r38, [%rd4+-4];
	add.s32 	%r55, %r38, %r55;
$L__BB0_9:
	@%p15 bra 	$L__BB0_11;
	ld.global.u32 	%r39, [%rd4+4];
	add.s32 	%r55, %r39, %r55;
$L__BB0_11:
	add.s32 	%r16, %r32, 1;
	setp.ge.u32 	%p21, %r16, %r25;
	shl.b32 	%r40, %r23, 1;
	add.s32 	%r41, %r5, %r40;
	cvt.s64.s32 	%rd17, %r41;
	add.s64 	%rd18, %rd2, %rd17;
	shl.b64 	%rd19, %rd18, 2;
	add.s64 	%rd5, %rd1, %rd19;
	or.pred  	%p23, %p19, %p21;
	@%p23 bra 	$L__BB0_13;
	ld.global.u32 	%r42, [%rd5+-4];
	add.s32 	%r55, %r42, %r55;
$L__BB0_13:
	setp.ge.u32 	%p24, %r16, %r25;
	setp.lt.s32 	%p25, %r1, 0;
	or.pred  	%p26, %p25, %p24;
	@%p26 bra 	$L__BB0_15;
	add.s32 	%r43, %r4, %r23;
	mul.wide.s32 	%rd20, %r43, 4;
	add.s64 	%rd21, %rd1, %rd20;
	ld.global.u32 	%r44, [%rd21];
	add.s32 	%r55, %r44, %r55;
$L__BB0_15:
	setp.ge.u32 	%p27, %r16, %r25;
	or.pred  	%p29, %p15, %p27;
	@%p29 bra 	$L__BB0_17;
	ld.global.u32 	%r45, [%rd5+4];
	add.s32 	%r55, %r45, %r55;
$L__BB0_17:
	mul.wide.s32 	%rd22, %r4, 4;
	add.s64 	%rd23, %rd1, %rd22;
	ld.global.u32 	%r46, [%rd23];
	setp.eq.s32 	%p30, %r46, 1;
	and.b32  	%r48, %r55, -2;
	setp.eq.s32 	%p31, %r48, 2;
	and.pred  	%p32, %p30, %p31;
	setp.eq.s32 	%p33, %r46, 0;
	setp.eq.s32 	%p34, %r55, 3;
	and.pred  	%p35, %p33, %p34;
	or.pred  	%p36, %p32, %p35;
	selp.u32 	%r49, 1, 0, %p36;
	cvta.to.global.u64 	%rd24, %rd7;
	add.s64 	%rd25, %rd24, %rd22;
	st.global.u32 	[%rd25], %r49;
	cvta.to.global.u64 	%rd26, %rd6;
	add.s64 	%rd27, %rd26, %rd22;
	selp.s32 	%r50, -1, 0, %p36;
	prmt.b32 	%r51, %r50, 65535, 0x3340U;
	prmt.b32 	%r52, %r50, %r50, 0x3340U;
	prmt.b32 	%r53, %r52, %r51, 0x5410U;
	st.global.u32 	[%rd27], %r53;
$L__BB0_18:
	ret;

}


// ===== COMPILED SASS (sm_100) =====

	.target	sm_100

	.elftype	@"ET_EXEC"


//--------------------- .note.nv.tkinfo           --------------------------
	.section	.note.nv.tkinfo,"",@"SHT_NOTE"
	.sectionflags	@"SHF_NOTE_NV_TKINFO"
	.tkinfo
        /*0018*/ 	.word	0x00000002
        /*0030*/ 	.string	""
        /*0030*/ 	.string	"ptxas"
        /*0030*/ 	.string	"Cuda compilation tools, release 13.0, V13.0.88"
        /*0030*/ 	.string	"Build cuda_13.0.r13.0/compiler.36424714_0"
        /*0030*/ 	.string	"-arch sm_100 -m 64 "



//--------------------- .note.nv.cuinfo           --------------------------
	.section	.note.nv.cuinfo,"",@"SHT_NOTE"
	.sectionflags	@"SHF_NOTE_NV_CUINFO"
        /*0018*/ 	.short	0x0002
        /*001a*/ 	.short	0x0064
        /*001c*/ 	.short	0x0082
	.zero		2


//--------------------- .nv.info                  --------------------------
	.section	.nv.info,"",@"SHT_CUDA_INFO"
	.align	4


	//----- nvinfo : EIATTR_REGCOUNT
	.align		4
        /*0000*/ 	.byte	0x04, 0x2f
        /*0002*/ 	.short	(.L_1 - .L_0)
	.align		4
.L_0:
        /*0004*/ 	.word	index@(_Z19game_of_life_kernelP6uchar4iiPiS1_)
        /*0008*/ 	.word	0x0000001a


	//----- nvinfo : EIATTR_FRAME_SIZE
	.align		4
.L_1:
        /*000c*/ 	.byte	0x04, 0x11
        /*000e*/ 	.short	(.L_3 - .L_2)
	.align		4
.L_2:
        /*0010*/ 	.word	index@(_Z19game_of_life_kernelP6uchar4iiPiS1_)
        /*0014*/ 	.word	0x00000000


	//----- nvinfo : EIATTR_MIN_STACK_SIZE
	.align		4
.L_3:
        /*0018*/ 	.byte	0x04, 0x12
        /*001a*/ 	.short	(.L_5 - .L_4)
	.align		4
.L_4:
        /*001c*/ 	.word	index@(_Z19game_of_life_kernelP6uchar4iiPiS1_)
        /*0020*/ 	.word	0x00000000
.L_5:


//--------------------- .nv.compat                --------------------------
	.section	.nv.compat,"",@"SHT_CUDA_COMPAT_INFO"
	.align	4
        /*0000*/ 	.byte	0x02, 0x09, 0x00, 0x00, 0x02, 0x02, 0x01, 0x00, 0x02, 0x05, 0x05, 0x00, 0x03, 0x07, 0x01, 0x01
        /*0010*/ 	.byte	0x02, 0x03, 0x00, 0x00, 0x02, 0x06, 0x01, 0x00, 0x04, 0x0b, 0x08, 0x00, 0x09, 0x00, 0x00, 0x00
        /*0020*/ 	.byte	0x00, 0x00, 0x00, 0x00


//--------------------- .nv.info._Z19game_of_life_kernelP6uchar4iiPiS1_ --------------------------
	.section	.nv.info._Z19game_of_life_kernelP6uchar4iiPiS1_,"",@"SHT_CUDA_INFO"
	.sectionflags	@""
	.align	4


	//----- nvinfo : EIATTR_CUDA_API_VERSION
	.align		4
        /*0000*/ 	.byte	0x04, 0x37
        /*0002*/ 	.short	(.L_7 - .L_6)
.L_6:
        /*0004*/ 	.word	0x00000082


	//----- nvinfo : EIATTR_KPARAM_INFO
	.align		4
.L_7:
        /*0008*/ 	.byte	0x04, 0x17
        /*000a*/ 	.short	(.L_9 - .L_8)
.L_8:
        /*000c*/ 	.word	0x00000000
        /*0010*/ 	.short	0x0004
        /*0012*/ 	.short	0x0018
        /*0014*/ 	.byte	0x00, 0xf5, 0x21, 0x00


	//----- nvinfo : EIATTR_KPARAM_INFO
	.align		4
.L_9:
        /*0018*/ 	.byte	0x04, 0x17
        /*001a*/ 	.short	(.L_11 - .L_10)
.L_10:
        /*001c*/ 	.word	0x00000000
        /*0020*/ 	.short	0x0003
        /*0022*/ 	.short	0x0010
        /*0024*/ 	.byte	0x00, 0xf5, 0x21, 0x00


	//----- nvinfo : EIATTR_KPARAM_INFO
	.align		4
.L_11:
        /*0028*/ 	.byte	0x04, 0x17
        /*002a*/ 	.short	(.L_13 - .L_12)
.L_12:
        /*002c*/ 	.word	0x00000000
        /*0030*/ 	.short	0x0002
        /*0032*/ 	.short	0x000c
        /*0034*/ 	.byte	0x00, 0xf0, 0x11, 0x00


	//----- nvinfo : EIATTR_KPARAM_INFO
	.align		4
.L_13:
        /*0038*/ 	.byte	0x04, 0x17
        /*003a*/ 	.short	(.L_15 - .L_14)
.L_14:
        /*003c*/ 	.word	0x00000000
        /*0040*/ 	.short	0x0001
        /*0042*/ 	.short	0x0008
        /*0044*/ 	.byte	0x00, 0xf0, 0x11, 0x00


	//----- nvinfo : EIATTR_KPARAM_INFO
	.align		4
.L_15:
        /*0048*/ 	.byte	0x04, 0x17
        /*004a*/ 	.short	(.L_17 - .L_16)
.L_16:
        /*004c*/ 	.word	0x00000000
        /*0050*/ 	.short	0x0000
        /*0052*/ 	.short	0x0000
        /*0054*/ 	.byte	0x00, 0xf5, 0x21, 0x00


	//----- nvinfo : EIATTR_SPARSE_MMA_MASK
	.align		4
.L_17:
        /*0058*/ 	.byte	0x03, 0x50
        /*005a*/ 	.short	0x0000


	//----- nvinfo : EIATTR_MAXREG_COUNT
	.align		4
        /*005c*/ 	.byte	0x03, 0x1b
        /*005e*/ 	.short	0x00ff


	//----- nvinfo : EIATTR_MERCURY_ISA_VERSION
	.align		4
        /*0060*/ 	.byte	0x03, 0x5f
        /*0062*/ 	.short	0x0101


	//----- nvinfo : EIATTR_VRC_CTA_INIT_COUNT
	.align		4
        /*0064*/ 	.byte	0x02, 0x4a
	.zero		1
	.zero		1


	//----- nvinfo : EIATTR_EXIT_INSTR_OFFSETS
	.align		4
        /*0068*/ 	.byte	0x04, 0x1c
        /*006a*/ 	.short	(.L_19 - .L_18)


	//   ....[0]....
.L_18:
        /*006c*/ 	.word	0x000000c0


	//   ....[1]....
        /*0070*/ 	.word	0x000005a0


	//----- nvinfo : EIATTR_CBANK_PARAM_SIZE
	.align		4
.L_19:
        /*0074*/ 	.byte	0x03, 0x19
        /*0076*/ 	.short	0x0020


	//----- nvinfo : EIATTR_PARAM_CBANK
	.align		4
        /*0078*/ 	.byte	0x04, 0x0a
        /*007a*/ 	.short	(.L_21 - .L_20)
	.align		4
.L_20:
        /*007c*/ 	.word	index@(.nv.constant0._Z19game_of_life_kernelP6uchar4iiPiS1_)
        /*0080*/ 	.short	0x0380
        /*0082*/ 	.short	0x0020


	//----- nvinfo : EIATTR_SW_WAR
	.align		4
.L_21:
        /*0084*/ 	.byte	0x04, 0x36
        /*0086*/ 	.short	(.L_23 - .L_22)
.L_22:
        /*0088*/ 	.word	0x00000008
.L_23:


//--------------------- .nv.callgraph             --------------------------
	.section	.nv.callgraph,"",@"SHT_CUDA_CALLGRAPH"
	.align	4
	.sectionentsize	8
	.align		4
        /*0000*/ 	.word	0x00000000
	.align		4
        /*0004*/ 	.word	0xffffffff
	.align		4
        /*0008*/ 	.word	0x00000000
	.align		4
        /*000c*/ 	.word	0xfffffffe
	.align		4
        /*0010*/ 	.word	0x00000000
	.align		4
        /*0014*/ 	.word	0xfffffffd
	.align		4
        /*0018*/ 	.word	0x00000000
	.align		4
        /*001c*/ 	.word	0xfffffffc


//--------------------- .text._Z19game_of_life_kernelP6uchar4iiPiS1_ --------------------------
	.section	.text._Z19game_of_life_kernelP6uchar4iiPiS1_,"ax",@progbits
	.align	128
        .global         _Z19game_of_life_kernelP6uchar4iiPiS1_
        .type           _Z19game_of_life_kernelP6uchar4iiPiS1_,@function
        .size           _Z19game_of_life_kernelP6uchar4iiPiS1_,(.L_x_1 - _Z19game_of_life_kernelP6uchar4iiPiS1_)
        .other          _Z19game_of_life_kernelP6uchar4iiPiS1_,@"STO_CUDA_ENTRY STV_DEFAULT"
_Z19game_of_life_kernelP6uchar4iiPiS1_:
.text._Z19game_of_life_kernelP6uchar4iiPiS1_:
[----:B------:R-:W-:Y:S01]  /*0000*/  LDC R1, c[0x0][0x37c] ;  /* 0x0000df00ff017b82 */ /* 0x000fe20000000800 */
[----:B------:R-:W0:Y:S07]  /*0010*/  S2R R5, SR_TID.Y ;  /* 0x0000000000057919 */ /* 0x000e2e0000002200 */
[----:B------:R-:W1:Y:S01]  /*0020*/  LDC R9, c[0x0][0x360] ;  /* 0x0000d800ff097b82 */ /* 0x000e620000000800 */
[----:B------:R-:W1:Y:S07]  /*0030*/  S2R R4, SR_TID.X ;  /* 0x0000000000047919 */ /* 0x000e6e0000002100 */
[----:B------:R-:W0:Y:S08]  /*0040*/  S2UR UR5, SR_CTAID.Y ;  /* 0x00000000000579c3 */ /* 0x000e300000002600 */
[----:B------:R-:W0:Y:S08]  /*0050*/  LDC R0, c[0x0][0x364] ;  /* 0x0000d900ff007b82 */ /* 0x000e300000000800 */
[----:B------:R-:W1:Y:S08]  /*0060*/  S2UR UR4, SR_CTAID.X ;  /* 0x00000000000479c3 */ /* 0x000e700000002500 */
[----:B------:R-:W2:Y:S01]  /*0070*/  LDC.64 R2, c[0x0][0x388] ;  /* 0x0000e200ff027b82 */ /* 0x000ea20000000a00 */
[----:B0-----:R-:W-:-:S02]  /*0080*/  IMAD R0, R0, UR5, R5 ;  /* 0x0000000500007c24 */ /* 0x001fc4000f8e0205 */
[----:B-1----:R-:W-:-:S03]  /*0090*/  IMAD R9, R9, UR4, R4 ;  /* 0x0000000409097c24 */ /* 0x002fc6000f8e0204 */
[----:B--2---:R-:W-:-:S04]  /*00a0*/  ISETP.GE.AND P0, PT, R0, R3, PT ;  /* 0x000000030000720c */ /* 0x004fc80003f06270 */
[----:B------:R-:W-:-:S13]  /*00b0*/  ISETP.GE.OR P0, PT, R9, R2, P0 ;  /* 0x000000020900720c */ /* 0x000fda0000706670 */
[----:B------:R-:W-:Y:S05]  /*00c0*/  @P0 EXIT ;  /* 0x000000000000094d */ /* 0x000fea0003800000 */
[C---:B------:R-:W-:Y:S01]  /*00d0*/  ISETP.NE.AND P2, PT, R0.reuse, RZ, PT ;  /* 0x000000ff0000720c */ /* 0x040fe20003f45270 */
[----:B------:R-:W0:Y:S01]  /*00e0*/  LDCU.64 UR6, c[0x0][0x390] ;  /* 0x00007200ff0677ac */ /* 0x000e220008000a00 */
[C---:B------:R-:W-:Y:S01]  /*00f0*/  VIADD R8, R0.reuse, 0x1 ;  /* 0x0000000100087836 */ /* 0x040fe20000000000 */
[----:B------:R-:W-:Y:S01]  /*0100*/  SHF.R.S32.HI R13, RZ, 0x1f, R9 ;  /* 0x0000001fff0d7819 */ /* 0x000fe20000011409 */
[----:B------:R-:W-:Y:S01]  /*0110*/  IMAD R12, R0, R2, RZ ;  /* 0x00000002000c7224 */ /* 0x000fe200078e02ff */
[C---:B------:R-:W-:Y:S01]  /*0120*/  ISETP.LT.OR P4, PT, R9.reuse, RZ, !P2 ;  /* 0x000000ff0900720c */ /* 0x040fe20005781670 */
[C---:B------:R-:W-:Y:S01]  /*0130*/  VIADD R5, R9.reuse, 0x1 ;  /* 0x0000000109057836 */ /* 0x040fe20000000000 */
[----:B------:R-:W-:Y:S01]  /*0140*/  ISETP.GE.U32.AND P0, PT, R8, R3, PT ;  /* 0x000000030800720c */ /* 0x000fe20003f06070 */
[----:B------:R-:W-:Y:S01]  /*0150*/  IMAD.IADD R10, R12, 0x1, -R2 ;  /* 0x000000010c0a7824 */ /* 0x000fe200078e0a02 */
[----:B------:R-:W1:Y:S01]  /*0160*/  LDCU.64 UR4, c[0x0][0x358] ;  /* 0x00006b00ff0477ac */ /* 0x000e620008000a00 */
[----:B------:R-:W-:-:S02]  /*0170*/  ISETP.LT.OR P2, PT, R9, 0x1, !P2 ;  /* 0x000000010900780c */ /* 0x000fc40005741670 */
[----:B------:R-:W-:Y:S01]  /*0180*/  ISETP.LT.OR P0, PT, R9, RZ, P0 ;  /* 0x000000ff0900720c */ /* 0x000fe20000701670 */
[--C-:B------:R-:W-:Y:S01]  /*0190*/  IMAD R14, R2, 0x2, R10.reuse ;  /* 0x00000002020e7824 */ /* 0x100fe200078e020a */
[----:B------:R-:W-:Y:S02]  /*01a0*/  ISETP.GE.AND P1, PT, R5, R2, PT ;  /* 0x000000020500720c */ /* 0x000fe40003f26270 */
[C---:B------:R-:W-:Y:S02]  /*01b0*/  IADD3 R5, P3, PT, R9.reuse, R10, RZ ;  /* 0x0000000a09057210 */ /* 0x040fe40007f7e0ff */
[----:B------:R-:W2:Y:S01]  /*01c0*/  @!P4 LDC.64 R16, c[0x0][0x390] ;  /* 0x0000e400ff10cb82 */ /* 0x000ea20000000a00 */
[----:B------:R-:W-:Y:S01]  /*01d0*/  @!P4 IMAD.IADD R7, R9, 0x1, R10 ;  /* 0x000000010907c824 */ /* 0x000fe200078e020a */
[----:B------:R-:W-:Y:S02]  /*01e0*/  LEA.HI.X.SX32 R6, R10, R13, 0x1, P3 ;  /* 0x0000000d0a067211 */ /* 0x000fe400018f0eff */
[----:B0-----:R-:W-:-:S02]  /*01f0*/  LEA R4, P3, R5, UR6, 0x2 ;  /* 0x0000000605047c11 */ /* 0x001fc4000f8610ff */
[----:B------:R-:W-:Y:S02]  /*0200*/  ISETP.GT.AND P1, PT, R9, -0x2, !P1 ;  /* 0xfffffffe0900780c */ /* 0x000fe40004f24270 */
[----:B------:R-:W-:Y:S02]  /*0210*/  LEA.HI.X R5, R5, UR7, R6, 0x2, P3 ;  /* 0x0000000705057c11 */ /* 0x000fe400098f1406 */
[----:B------:R-:W-:Y:S01]  /*0220*/  ISETP.EQ.OR P5, PT, R0, RZ, !P1 ;  /* 0x000000ff0000720c */ /* 0x000fe20004fa2670 */
[----:B------:R-:W-:Y:S01]  /*0230*/  IMAD.MOV.U32 R0, RZ, RZ, RZ ;  /* 0x000000ffff007224 */ /* 0x000fe200078e00ff */
[C---:B------:R-:W-:Y:S02]  /*0240*/  ISETP.GT.AND P3, PT, R9.reuse, R2, PT ;  /* 0x000000020900720c */ /* 0x040fe40003f64270 */
[C---:B------:R-:W-:Y:S02]  /*0250*/  IADD3 R11, P6, PT, R9.reuse, R12, RZ ;  /* 0x0000000c090b7210 */ /* 0x040fe40007fde0ff */
[----:B------:R-:W-:Y:S01]  /*0260*/  ISETP.GT.AND P3, PT, R9, RZ, !P3 ;  /* 0x000000ff0900720c */ /* 0x000fe20005f64270 */
[----:B-1----:R-:W3:Y:S01]  /*0270*/  @!P2 LDG.E R0, desc[UR4][R4.64+-0x4] ;  /* 0xfffffc040400a981 */ /* 0x002ee2000c1e1900 */
[----:B------:R-:W-:Y:S01]  /*0280*/  LEA.HI.X.SX32 R20, R12, R13, 0x1, P6 ;  /* 0x0000000d0c147211 */ /* 0x000fe200030f0eff */
[----:B--2---:R-:W-:-:S04]  /*0290*/  @!P4 IMAD.WIDE R16, R7, 0x4, R16 ;  /* 0x000000040710c825 */ /* 0x004fc800078e0210 */
[----:B------:R-:W2:Y:S01]  /*02a0*/  @!P5 LDG.E R19, desc[UR4][R4.64+0x4] ;  /* 0x000004040413d981 */ /* 0x000ea2000c1e1900 */
[----:B------:R-:W0:Y:S01]  /*02b0*/  @!P0 LDC.64 R6, c[0x0][0x390] ;  /* 0x0000e400ff068b82 */ /* 0x000e220000000a00 */
[----:B------:R-:W-:Y:S02]  /*02c0*/  LEA R10, P2, R11, UR6, 0x2 ;  /* 0x000000060b0a7c11 */ /* 0x000fe4000f8410ff */
[----:B------:R-:W-:Y:S01]  /*02d0*/  IADD3 R18, P6, PT, R9, R14, RZ ;  /* 0x0000000e09127210 */ /* 0x000fe20007fde0ff */
[----:B------:R-:W3:Y:S01]  /*02e0*/  @!P4 LDG.E R17, desc[UR4][R16.64] ;  /* 0x000000041011c981 */ /* 0x000ee2000c1e1900 */
[----:B------:R-:W-:Y:S02]  /*02f0*/  LEA.HI.X R11, R11, UR7, R20, 0x2, P2 ;  /* 0x000000070b0b7c11 */ /* 0x000fe400090f1414 */
[----:B------:R-:W-:Y:S01]  /*0300*/  ISETP.GE.U32.OR P2, PT, R8, R3, !P3 ;  /* 0x000000030800720c */ /* 0x000fe20005f46470 */
[----:B------:R-:W-:Y:S01]  /*0310*/  IMAD.IADD R9, R9, 0x1, R12 ;  /* 0x0000000109097824 */ /* 0x000fe200078e020c */
[----:B------:R-:W-:Y:S01]  /*0320*/  LEA.HI.X.SX32 R13, R14, R13, 0x1, P6 ;  /* 0x0000000d0e0d7211 */ /* 0x000fe200030f0eff */
[----:B------:R-:W4:Y:S01]  /*0330*/  @P3 LDG.E R21, desc[UR4][R10.64+-0x4] ;  /* 0xfffffc040a153981 */ /* 0x000f22000c1e1900 */
[----:B------:R-:W-:Y:S01]  /*0340*/  LEA R12, P6, R18, UR6, 0x2 ;  /* 0x00000006120c7c11 */ /* 0x000fe2000f8c10ff */
[----:B------:R-:W1:Y:S01]  /*0350*/  LDC.64 R14, c[0x0][0x390] ;  /* 0x0000e400ff0e7b82 */ /* 0x000e620000000a00 */
[----:B------:R-:W-:-:S02]  /*0360*/  @!P0 IMAD.IADD R23, R9, 0x1, R2 ;  /* 0x0000000109178824 */ /* 0x000fc400078e0202 */
[----:B------:R-:W-:Y:S02]  /*0370*/  LEA.HI.X R13, R18, UR7, R13, 0x2, P6 ;  /* 0x00000007120d7c11 */ /* 0x000fe4000b0f140d */
[----:B------:R-:W-:Y:S02]  /*0380*/  ISETP.GE.U32.OR P6, PT, R8, R3, !P1 ;  /* 0x000000030800720c */ /* 0x000fe40004fc6470 */
[----:B------:R-:W5:Y:S01]  /*0390*/  @P1 LDG.E R3, desc[UR4][R10.64+0x4] ;  /* 0x000004040a031981 */ /* 0x000f62000c1e1900 */
[----:B0-----:R-:W-:-:S03]  /*03a0*/  @!P0 IMAD.WIDE R6, R23, 0x4, R6 ;  /* 0x0000000417068825 */ /* 0x001fc600078e0206 */
[----:B------:R-:W5:Y:S04]  /*03b0*/  @!P2 LDG.E R23, desc[UR4][R12.64+-0x4] ;  /* 0xfffffc040c17a981 */ /* 0x000f68000c1e1900 */
[----:B------:R-:W5:Y:S04]  /*03c0*/  @!P0 LDG.E R7, desc[UR4][R6.64] ;  /* 0x0000000406078981 */ /* 0x000f68000c1e1900 */
[----:B------:R-:W5:Y:S01]  /*03d0*/  @!P6 LDG.E R5, desc[UR4][R12.64+0x4] ;  /* 0x000004040c05e981 */ /* 0x000f62000c1e1900 */
[----:B-1----:R-:W-:-:S06]  /*03e0*/  IMAD.WIDE R14, R9, 0x4, R14 ;  /* 0x00000004090e7825 */ /* 0x002fcc00078e020e */
[----:B------:R-:W5:Y:S01]  /*03f0*/  LDG.E R14, desc[UR4][R14.64] ;  /* 0x000000040e0e7981 */ /* 0x000f62000c1e1900 */
[----:B------:R-:W-:Y:S01]  /*0400*/  UMOV UR6, 0x3340 ;  /* 0x0000334000067882 */ /* 0x000fe20000000000 */
[----:B---3--:R-:W-:-:S04]  /*0410*/  @!P4 IMAD.IADD R0, R0, 0x1, R17 ;  /* 0x000000010000c824 */ /* 0x008fc800078e0211 */
[----:B--2---:R-:W-:-:S04]  /*0420*/  @!P5 IMAD.IADD R0, R0, 0x1, R19 ;  /* 0x000000010000d824 */ /* 0x004fc800078e0213 */
[----:B----4-:R-:W-:-:S04]  /*0430*/  @P3 IMAD.IADD R0, R0, 0x1, R21 ;  /* 0x0000000100003824 */ /* 0x010fc800078e0215 */
[----:B-----5:R-:W-:Y:S02]  /*0440*/  @P1 IMAD.IADD R0, R0, 0x1, R3 ;  /* 0x0000000100001824 */ /* 0x020fe400078e0203 */
[----:B------:R-:W0:Y:S02]  /*0450*/  LDC.64 R2, c[0x0][0x398] ;  /* 0x0000e600ff027b82 */ /* 0x000e240000000a00 */
[----:B------:R-:W-:-:S04]  /*0460*/  @!P2 IMAD.IADD R0, R0, 0x1, R23 ;  /* 0x000000010000a824 */ /* 0x000fc800078e0217 */
[----:B------:R-:W-:-:S04]  /*0470*/  @!P0 IMAD.IADD R0, R0, 0x1, R7 ;  /* 0x0000000100008824 */ /* 0x000fc800078e0207 */
[----:B------:R-:W-:Y:S02]  /*0480*/  @!P6 IMAD.IADD R0, R0, 0x1, R5 ;  /* 0x000000010000e824 */ /* 0x000fe400078e0205 */
[----:B------:R-:W1:Y:S03]  /*0490*/  LDC.64 R4, c[0x0][0x380] ;  /* 0x0000e000ff047b82 */ /* 0x000e660000000a00 */
[C---:B------:R-:W-:Y:S02]  /*04a0*/  LOP3.LUT R6, R0.reuse, 0xfffffffe, RZ, 0xc0, !PT ;  /* 0xfffffffe00067812 */ /* 0x040fe400078ec0ff */
[----:B------:R-:W-:Y:S02]  /*04b0*/  ISETP.NE.AND P1, PT, R0, 0x3, PT ;  /* 0x000000030000780c */ /* 0x000fe40003f25270 */
[----:B------:R-:W-:Y:S02]  /*04c0*/  ISETP.NE.AND P0, PT, R6, 0x2, PT ;  /* 0x000000020600780c */ /* 0x000fe40003f05270 */
[----:B------:R-:W-:-:S02]  /*04d0*/  ISETP.EQ.AND P1, PT, R14, RZ, !P1 ;  /* 0x000000ff0e00720c */ /* 0x000fc40004f22270 */
[----:B------:R-:W-:Y:S01]  /*04e0*/  ISETP.EQ.AND P0, PT, R14, 0x1, !P0 ;  /* 0x000000010e00780c */ /* 0x000fe20004702270 */
[----:B------:R-:W-:-:S03]  /*04f0*/  IMAD.U32 R7, RZ, RZ, UR6 ;  /* 0x00000006ff077e24 */ /* 0x000fc6000f8e00ff */
[----:B------:R-:W-:-:S04]  /*0500*/  PLOP3.LUT P0, PT, P0, P1, PT, 0xf8, 0x8f ;  /* 0x00000000008f781c */ /* 0x000fc80000703f70 */
[----:B------:R-:W-:-:S04]  /*0510*/  SEL R0, RZ, 0xffffffff, !P0 ;  /* 0xffffffffff007807 */ /* 0x000fc80004000000 */
[C---:B------:R-:W-:Y:S02]  /*0520*/  PRMT R6, R0.reuse, R7, 0xffff ;  /* 0x0000ffff00067416 */ /* 0x040fe40000000007 */
[----:B------:R-:W-:Y:S01]  /*0530*/  PRMT R7, R0, 0x3340, R0 ;  /* 0x0000334000077816 */ /* 0x000fe20000000000 */
[----:B0-----:R-:W-:-:S03]  /*0540*/  IMAD.WIDE R2, R9, 0x4, R2 ;  /* 0x0000000409027825 */ /* 0x001fc600078e0202 */
[----:B------:R-:W-:Y:S01]  /*0550*/  PRMT R11, R7, 0x5410, R6 ;  /* 0x00005410070b7816 */ /* 0x000fe20000000006 */
[----:B-1----:R-:W-:Y:S01]  /*0560*/  IMAD.WIDE R4, R9, 0x4, R4 ;  /* 0x0000000409047825 */ /* 0x002fe200078e0204 */
[----:B------:R-:W-:-:S05]  /*0570*/  SEL R7, RZ, 0x1, !P0 ;  /* 0x00000001ff077807 */ /* 0x000fca0004000000 */
[----:B------:R-:W-:Y:S04]  /*0580*/  STG.E desc[UR4][R2.64], R7 ;  /* 0x0000000702007986 */ /* 0x000fe8000c101904 */
[----:B------:R-:W-:Y:S01]  /*0590*/  STG.E desc[UR4][R4.64], R11 ;  /* 0x0000000b04007986 */ /* 0x000fe2000c101904 */
[----:B------:R-:W-:Y:S05]  /*05a0*/  EXIT ;  /* 0x000000000000794d */ /* 0x000fea0003800000 */
.L_x_0:
[----:B------:R-:W-:-:S00]  /*05b0*/  BRA `(.L_x_0) ;  /* 0xfffffffc00fc7947 */ /* 0x000fc0000383ffff */
[----:B------:R-:W-:-:S00]  /*05c0*/  NOP ;  /* 0x0000000000007918 */ /* 0x000fc00000000000 */
        /* <DEDUP_REMOVED lines=11> */
.L_x_1:


//--------------------- .nv.shared.reserved.0     --------------------------
	.section	.nv.shared.reserved.0,"aw",@nobits
	.weak		__nv_reservedSMEM_offset_0_alias
	.size		__nv_reservedSMEM_offset_0_alias, 0, 64
	.other		__nv_reservedSMEM_offset_0_alias,@"STO_CUDA_RESERVED_SHARED STV_DEFAULT"
__nv_reservedSMEM_offset_0_alias:
	.zero		0
	.zero		64


//--------------------- .nv.constant0._Z19game_of_life_kernelP6uchar4iiPiS1_ --------------------------
	.section	.nv.constant0._Z19game_of_life_kernelP6uchar4iiPiS1_,"a",@progbits
	.sectionflags	@""
	.align	4
.nv.constant0._Z19game_of_life_kernelP6uchar4iiPiS1_:
	.zero		928


//--------------------- SYMBOLS --------------------------

	.type		.nv.reservedSmem.offset0,@object
	.size		.nv.reservedSmem.offset0,0x4
